//
// Generated by NVIDIA NVVM Compiler
//
// Compiler Build ID: CL-36424714
// Cuda compilation tools, release 13.0, V13.0.88
// Based on NVVM 20.0.0
//

.version 9.0
.target sm_100
.address_size 64

	// .globl	_Z19compute_hist_kernelPiPPci
// _ZZ19compute_hist_kernelPiPPciE13histo_private has been demoted
.global .align 1 .b8 $str[9] = {101, 108, 101, 112, 104, 97, 110, 116};
.global .align 1 .b8 $str$1[5] = {108, 105, 111, 110};
.global .align 1 .b8 $str$2[6] = {122, 101, 98, 114, 97};
.global .align 1 .b8 $str$3[7] = {109, 111, 110, 107, 101, 121};
.global .align 1 .b8 $str$4[6] = {116, 105, 103, 101, 114};
.global .align 1 .b8 $str$5[8] = {108, 101, 111, 112, 97, 114, 100};

.visible .entry _Z19compute_hist_kernelPiPPci(
	.param .u64 .ptr .align 1 _Z19compute_hist_kernelPiPPci_param_0,
	.param .u64 .ptr .align 1 _Z19compute_hist_kernelPiPPci_param_1,
	.param .u32 _Z19compute_hist_kernelPiPPci_param_2
)
{
	.reg .pred 	%p<81>;
	.reg .b16 	%rs<146>;
	.reg .b32 	%r<23>;
	.reg .b64 	%rd<208>;
	// demoted variable
	.shared .align 4 .b8 _ZZ19compute_hist_kernelPiPPciE13histo_private[24];
	ld.param.u64 	%rd49, [_Z19compute_hist_kernelPiPPci_param_0];
	ld.param.u64 	%rd50, [_Z19compute_hist_kernelPiPPci_param_1];
	ld.param.u32 	%r8, [_Z19compute_hist_kernelPiPPci_param_2];
	mov.u32 	%r1, %tid.x;
	setp.gt.u32 	%p1, %r1, 5;
	shl.b32 	%r9, %r1, 2;
	mov.u32 	%r10, _ZZ19compute_hist_kernelPiPPciE13histo_private;
	add.s32 	%r2, %r10, %r9;
	@%p1 bra 	$L__BB0_2;
	mov.b32 	%r11, 0;
	st.shared.u32 	[%r2], %r11;
$L__BB0_2:
	bar.sync 	0;
	mov.u32 	%r12, %ctaid.x;
	mov.u32 	%r3, %ntid.x;
	mad.lo.s32 	%r22, %r12, %r3, %r1;
	setp.ge.s32 	%p2, %r22, %r8;
	@%p2 bra 	$L__BB0_116;
	cvta.to.global.u64 	%rd1, %rd50;
	mov.u32 	%r13, %nctaid.x;
	mul.lo.s32 	%r5, %r3, %r13;
	mov.u64 	%rd51, $str;
	mov.u64 	%rd85, $str$1;
	mov.u64 	%rd101, $str$2;
$L__BB0_4:
	mul.wide.s32 	%rd52, %r22, 8;
	add.s64 	%rd53, %rd1, %rd52;
	ld.global.u64 	%rd2, [%rd53];
	ld.u8 	%rs54, [%rd2];
	mov.b16 	%rs135, 0;
	setp.eq.s16 	%p3, %rs54, 0;
	mov.u64 	%rd197, %rd51;
	mov.u64 	%rd198, %rd2;
	@%p3 bra 	$L__BB0_27;
	setp.ne.s16 	%p4, %rs54, 101;
	@%p4 bra 	$L__BB0_20;
	add.s64 	%rd198, %rd2, 1;
	ld.u8 	%rs56, [%rd2+1];
	mov.u64 	%rd55, $str;
	add.s64 	%rd197, %rd55, 1;
	setp.eq.s16 	%p5, %rs56, 0;
	@%p5 bra 	$L__BB0_27;
	setp.ne.s16 	%p6, %rs56, 108;
	@%p6 bra 	$L__BB0_21;
	add.s64 	%rd198, %rd2, 2;
	ld.u8 	%rs58, [%rd2+2];
	add.s64 	%rd197, %rd55, 2;
	setp.eq.s16 	%p7, %rs58, 0;
	@%p7 bra 	$L__BB0_27;
	setp.ne.s16 	%p8, %rs58, 101;
	@%p8 bra 	$L__BB0_22;
	add.s64 	%rd198, %rd2, 3;
	ld.u8 	%rs60, [%rd2+3];
	add.s64 	%rd197, %rd55, 3;
	setp.eq.s16 	%p9, %rs60, 0;
	@%p9 bra 	$L__BB0_27;
	setp.ne.s16 	%p10, %rs60, 112;
	@%p10 bra 	$L__BB0_23;
	add.s64 	%rd198, %rd2, 4;
	ld.u8 	%rs62, [%rd2+4];
	add.s64 	%rd197, %rd55, 4;
	setp.eq.s16 	%p11, %rs62, 0;
	@%p11 bra 	$L__BB0_27;
	setp.ne.s16 	%p12, %rs62, 104;
	@%p12 bra 	$L__BB0_24;
	add.s64 	%rd198, %rd2, 5;
	ld.u8 	%rs64, [%rd2+5];
	add.s64 	%rd197, %rd55, 5;
	setp.eq.s16 	%p13, %rs64, 0;
	@%p13 bra 	$L__BB0_27;
	setp.ne.s16 	%p14, %rs64, 97;
	@%p14 bra 	$L__BB0_25;
	add.s64 	%rd198, %rd2, 6;
	ld.u8 	%rs66, [%rd2+6];
	add.s64 	%rd197, %rd55, 6;
	setp.eq.s16 	%p15, %rs66, 0;
	@%p15 bra 	$L__BB0_27;
	setp.ne.s16 	%p16, %rs66, 110;
	@%p16 bra 	$L__BB0_26;
	add.s64 	%rd198, %rd2, 7;
	ld.u8 	%rs8, [%rd2+7];
	add.s64 	%rd197, %rd55, 7;
	setp.eq.s16 	%p17, %rs8, 0;
	@%p17 bra 	$L__BB0_27;
	setp.eq.s16 	%p18, %rs8, 116;
	add.s64 	%rd69, %rd55, 7;
	add.s64 	%rd70, %rd55, 8;
	selp.b64 	%rd197, %rd70, %rd69, %p18;
	add.s64 	%rd71, %rd2, 8;
	selp.b64 	%rd198, %rd71, %rd198, %p18;
	ld.u8 	%rs135, [%rd198];
	bra.uni 	$L__BB0_27;
$L__BB0_20:
	mov.u16 	%rs135, %rs54;
	mov.u64 	%rd197, %rd51;
	mov.u64 	%rd198, %rd2;
	bra.uni 	$L__BB0_27;
$L__BB0_21:
	mov.u16 	%rs135, %rs56;
	bra.uni 	$L__BB0_27;
$L__BB0_22:
	mov.u16 	%rs135, %rs58;
	bra.uni 	$L__BB0_27;
$L__BB0_23:
	mov.u16 	%rs135, %rs60;
	bra.uni 	$L__BB0_27;
$L__BB0_24:
	mov.u16 	%rs135, %rs62;
	bra.uni 	$L__BB0_27;
$L__BB0_25:
	mov.u16 	%rs135, %rs64;
	bra.uni 	$L__BB0_27;
$L__BB0_26:
	mov.u16 	%rs135, %rs66;
$L__BB0_27:
	ld.global.nc.u8 	%rs68, [%rd197];
	cvt.u16.u8 	%rs69, %rs68;
	and.b16  	%rs70, %rs135, 255;
	setp.ne.s16 	%p19, %rs69, %rs70;
	@%p19 bra 	$L__BB0_29;
	atom.shared.add.u32 	%r14, [_ZZ19compute_hist_kernelPiPPciE13histo_private], 1;
	ld.u8 	%rs135, [%rd198];
$L__BB0_29:
	and.b16  	%rs72, %rs135, 255;
	mov.b16 	%rs137, 0;
	setp.eq.s16 	%p20, %rs72, 0;
	mov.u64 	%rd199, %rd85;
	mov.u64 	%rd200, %rd198;
	@%p20 bra 	$L__BB0_40;
	setp.ne.s16 	%p21, %rs72, 108;
	@%p21 bra 	$L__BB0_37;
	add.s64 	%rd200, %rd198, 1;
	ld.u8 	%rs74, [%rd198+1];
	mov.u64 	%rd87, $str$1;
	add.s64 	%rd199, %rd87, 1;
	setp.eq.s16 	%p22, %rs74, 0;
	@%p22 bra 	$L__BB0_40;
	setp.ne.s16 	%p23, %rs74, 105;
	@%p23 bra 	$L__BB0_38;
	add.s64 	%rd200, %rd198, 2;
	ld.u8 	%rs76, [%rd198+2];
	add.s64 	%rd199, %rd87, 2;
	setp.eq.s16 	%p24, %rs76, 0;
	@%p24 bra 	$L__BB0_40;
	setp.ne.s16 	%p25, %rs76, 111;
	@%p25 bra 	$L__BB0_39;
	add.s64 	%rd200, %rd198, 3;
	ld.u8 	%rs15, [%rd198+3];
	add.s64 	%rd199, %rd87, 3;
	setp.eq.s16 	%p26, %rs15, 0;
	@%p26 bra 	$L__BB0_40;
	setp.eq.s16 	%p27, %rs15, 110;
	add.s64 	%rd93, %rd87, 3;
	add.s64 	%rd94, %rd87, 4;
	selp.b64 	%rd199, %rd94, %rd93, %p27;
	add.s64 	%rd95, %rd198, 4;
	selp.b64 	%rd200, %rd95, %rd200, %p27;
	ld.u8 	%rs137, [%rd200];
	bra.uni 	$L__BB0_40;
$L__BB0_37:
	mov.u16 	%rs137, %rs135;
	mov.u64 	%rd199, %rd85;
	mov.u64 	%rd200, %rd198;
	bra.uni 	$L__BB0_40;
$L__BB0_38:
	mov.u16 	%rs137, %rs74;
	bra.uni 	$L__BB0_40;
$L__BB0_39:
	mov.u16 	%rs137, %rs76;
$L__BB0_40:
	ld.global.nc.u8 	%rs78, [%rd199];
	cvt.u16.u8 	%rs79, %rs78;
	and.b16  	%rs80, %rs137, 255;
	setp.ne.s16 	%p28, %rs79, %rs80;
	@%p28 bra 	$L__BB0_42;
	atom.shared.add.u32 	%r15, [_ZZ19compute_hist_kernelPiPPciE13histo_private+4], 1;
	ld.u8 	%rs137, [%rd200];
$L__BB0_42:
	and.b16  	%rs82, %rs137, 255;
	mov.b16 	%rs139, 0;
	setp.eq.s16 	%p29, %rs82, 0;
	mov.u64 	%rd201, %rd101;
	mov.u64 	%rd202, %rd200;
	@%p29 bra 	$L__BB0_56;
	setp.ne.s16 	%p30, %rs82, 122;
	@%p30 bra 	$L__BB0_52;
	add.s64 	%rd202, %rd200, 1;
	ld.u8 	%rs84, [%rd200+1];
	mov.u64 	%rd103, $str$2;
	add.s64 	%rd201, %rd103, 1;
	setp.eq.s16 	%p31, %rs84, 0;
	@%p31 bra 	$L__BB0_56;
	setp.ne.s16 	%p32, %rs84, 101;
	@%p32 bra 	$L__BB0_53;
	add.s64 	%rd202, %rd200, 2;
	ld.u8 	%rs86, [%rd200+2];
	add.s64 	%rd201, %rd103, 2;
	setp.eq.s16 	%p33, %rs86, 0;
	@%p33 bra 	$L__BB0_56;
	setp.ne.s16 	%p34, %rs86, 98;
	@%p34 bra 	$L__BB0_54;
	add.s64 	%rd202, %rd200, 3;
	ld.u8 	%rs88, [%rd200+3];
	add.s64 	%rd201, %rd103, 3;
	setp.eq.s16 	%p35, %rs88, 0;
	@%p35 bra 	$L__BB0_56;
	setp.ne.s16 	%p36, %rs88, 114;
	@%p36 bra 	$L__BB0_55;
	add.s64 	%rd202, %rd200, 4;
	ld.u8 	%rs23, [%rd200+4];
	add.s64 	%rd201, %rd103, 4;
	setp.eq.s16 	%p37, %rs23, 0;
	@%p37 bra 	$L__BB0_56;
	setp.eq.s16 	%p38, %rs23, 97;
	add.s64 	%rd111, %rd103, 4;
	add.s64 	%rd112, %rd103, 5;
	selp.b64 	%rd201, %rd112, %rd111, %p38;
	add.s64 	%rd113, %rd200, 5;
	selp.b64 	%rd202, %rd113, %rd202, %p38;
	ld.u8 	%rs139, [%rd202];
	bra.uni 	$L__BB0_56;
$L__BB0_52:
	mov.u16 	%rs139, %rs137;
	mov.u64 	%rd201, %rd101;
	mov.u64 	%rd202, %rd200;
	bra.uni 	$L__BB0_56;
$L__BB0_53:
	mov.u16 	%rs139, %rs84;
	bra.uni 	$L__BB0_56;
$L__BB0_54:
	mov.u16 	%rs139, %rs86;
	bra.uni 	$L__BB0_56;
$L__BB0_55:
	mov.u16 	%rs139, %rs88;
$L__BB0_56:
	ld.global.nc.u8 	%rs90, [%rd201];
	cvt.u16.u8 	%rs91, %rs90;
	and.b16  	%rs92, %rs139, 255;
	setp.ne.s16 	%p39, %rs91, %rs92;
	@%p39 bra 	$L__BB0_58;
	atom.shared.add.u32 	%r16, [_ZZ19compute_hist_kernelPiPPciE13histo_private+8], 1;
	ld.u8 	%rs139, [%rd202];
$L__BB0_58:
	and.b16  	%rs94, %rs139, 255;
	mov.u64 	%rd203, $str$3;
	mov.b16 	%rs141, 0;
	setp.eq.s16 	%p40, %rs94, 0;
	mov.u64 	%rd204, %rd202;
	@%p40 bra 	$L__BB0_75;
	setp.ne.s16 	%p41, %rs94, 109;
	@%p41 bra 	$L__BB0_70;
	add.s64 	%rd204, %rd202, 1;
	ld.u8 	%rs96, [%rd202+1];
	mov.u64 	%rd123, $str$3;
	add.s64 	%rd203, %rd123, 1;
	setp.eq.s16 	%p42, %rs96, 0;
	@%p42 bra 	$L__BB0_75;
	setp.ne.s16 	%p43, %rs96, 111;
	@%p43 bra 	$L__BB0_71;
	add.s64 	%rd204, %rd202, 2;
	ld.u8 	%rs98, [%rd202+2];
	add.s64 	%rd203, %rd123, 2;
	setp.eq.s16 	%p44, %rs98, 0;
	@%p44 bra 	$L__BB0_75;
	setp.ne.s16 	%p45, %rs98, 110;
	@%p45 bra 	$L__BB0_72;
	add.s64 	%rd204, %rd202, 3;
	ld.u8 	%rs100, [%rd202+3];
	add.s64 	%rd203, %rd123, 3;
	setp.eq.s16 	%p46, %rs100, 0;
	@%p46 bra 	$L__BB0_75;
	setp.ne.s16 	%p47, %rs100, 107;
	@%p47 bra 	$L__BB0_73;
	add.s64 	%rd204, %rd202, 4;
	ld.u8 	%rs102, [%rd202+4];
	add.s64 	%rd203, %rd123, 4;
	setp.eq.s16 	%p48, %rs102, 0;
	@%p48 bra 	$L__BB0_75;
	setp.ne.s16 	%p49, %rs102, 101;
	@%p49 bra 	$L__BB0_74;
	add.s64 	%rd204, %rd202, 5;
	ld.u8 	%rs32, [%rd202+5];
	add.s64 	%rd203, %rd123, 5;
	setp.eq.s16 	%p50, %rs32, 0;
	@%p50 bra 	$L__BB0_75;
	setp.eq.s16 	%p51, %rs32, 121;
	add.s64 	%rd133, %rd123, 5;
	add.s64 	%rd134, %rd123, 6;
	selp.b64 	%rd203, %rd134, %rd133, %p51;
	add.s64 	%rd135, %rd202, 6;
	selp.b64 	%rd204, %rd135, %rd204, %p51;
	ld.u8 	%rs141, [%rd204];
	bra.uni 	$L__BB0_75;
$L__BB0_70:
	mov.u16 	%rs141, %rs139;
	mov.u64 	%rd204, %rd202;
	bra.uni 	$L__BB0_75;
$L__BB0_71:
	mov.u16 	%rs141, %rs96;
	bra.uni 	$L__BB0_75;
$L__BB0_72:
	mov.u16 	%rs141, %rs98;
	bra.uni 	$L__BB0_75;
$L__BB0_73:
	mov.u16 	%rs141, %rs100;
	bra.uni 	$L__BB0_75;
$L__BB0_74:
	mov.u16 	%rs141, %rs102;
$L__BB0_75:
	ld.global.nc.u8 	%rs104, [%rd203];
	cvt.u16.u8 	%rs105, %rs104;
	and.b16  	%rs106, %rs141, 255;
	setp.ne.s16 	%p52, %rs105, %rs106;
	@%p52 bra 	$L__BB0_77;
	atom.shared.add.u32 	%r17, [_ZZ19compute_hist_kernelPiPPciE13histo_private+12], 1;
	ld.u8 	%rs141, [%rd204];
$L__BB0_77:
	and.b16  	%rs108, %rs141, 255;
	mov.u64 	%rd205, $str$4;
	mov.b16 	%rs143, 0;
	setp.eq.s16 	%p53, %rs108, 0;
	mov.u64 	%rd206, %rd204;
	@%p53 bra 	$L__BB0_91;
	setp.ne.s16 	%p54, %rs108, 116;
	@%p54 bra 	$L__BB0_87;
	add.s64 	%rd206, %rd204, 1;
	ld.u8 	%rs110, [%rd204+1];
	mov.u64 	%rd147, $str$4;
	add.s64 	%rd205, %rd147, 1;
	setp.eq.s16 	%p55, %rs110, 0;
	@%p55 bra 	$L__BB0_91;
	setp.ne.s16 	%p56, %rs110, 105;
	@%p56 bra 	$L__BB0_88;
	add.s64 	%rd206, %rd204, 2;
	ld.u8 	%rs112, [%rd204+2];
	add.s64 	%rd205, %rd147, 2;
	setp.eq.s16 	%p57, %rs112, 0;
	@%p57 bra 	$L__BB0_91;
	setp.ne.s16 	%p58, %rs112, 103;
	@%p58 bra 	$L__BB0_89;
	add.s64 	%rd206, %rd204, 3;
	ld.u8 	%rs114, [%rd204+3];
	add.s64 	%rd205, %rd147, 3;
	setp.eq.s16 	%p59, %rs114, 0;
	@%p59 bra 	$L__BB0_91;
	setp.ne.s16 	%p60, %rs114, 101;
	@%p60 bra 	$L__BB0_90;
	add.s64 	%rd206, %rd204, 4;
	ld.u8 	%rs40, [%rd204+4];
	add.s64 	%rd205, %rd147, 4;
	setp.eq.s16 	%p61, %rs40, 0;
	@%p61 bra 	$L__BB0_91;
	setp.eq.s16 	%p62, %rs40, 114;
	add.s64 	%rd155, %rd147, 4;
	add.s64 	%rd156, %rd147, 5;
	selp.b64 	%rd205, %rd156, %rd155, %p62;
	add.s64 	%rd157, %rd204, 5;
	selp.b64 	%rd206, %rd157, %rd206, %p62;
	ld.u8 	%rs143, [%rd206];
	bra.uni 	$L__BB0_91;
$L__BB0_87:
	mov.u16 	%rs143, %rs141;
	mov.u64 	%rd206, %rd204;
	bra.uni 	$L__BB0_91;
$L__BB0_88:
	mov.u16 	%rs143, %rs110;
	bra.uni 	$L__BB0_91;
$L__BB0_89:
	mov.u16 	%rs143, %rs112;
	bra.uni 	$L__BB0_91;
$L__BB0_90:
	mov.u16 	%rs143, %rs114;
$L__BB0_91:
	ld.global.nc.u8 	%rs116, [%rd205];
	cvt.u16.u8 	%rs117, %rs116;
	and.b16  	%rs118, %rs143, 255;
	setp.ne.s16 	%p63, %rs117, %rs118;
	@%p63 bra 	$L__BB0_93;
	atom.shared.add.u32 	%r18, [_ZZ19compute_hist_kernelPiPPciE13histo_private+16], 1;
	ld.u8 	%rs143, [%rd206];
$L__BB0_93:
	and.b16  	%rs120, %rs143, 255;
	mov.u64 	%rd207, $str$5;
	mov.b16 	%rs145, 0;
	setp.eq.s16 	%p64, %rs120, 0;
	@%p64 bra 	$L__BB0_113;
	setp.ne.s16 	%p65, %rs120, 108;
	@%p65 bra 	$L__BB0_107;
	ld.u8 	%rs122, [%rd206+1];
	mov.u64 	%rd167, $str$5;
	add.s64 	%rd207, %rd167, 1;
	setp.eq.s16 	%p66, %rs122, 0;
	@%p66 bra 	$L__BB0_113;
	setp.ne.s16 	%p67, %rs122, 101;
	@%p67 bra 	$L__BB0_108;
	ld.u8 	%rs124, [%rd206+2];
	add.s64 	%rd207, %rd167, 2;
	setp.eq.s16 	%p68, %rs124, 0;
	@%p68 bra 	$L__BB0_113;
	setp.ne.s16 	%p69, %rs124, 111;
	@%p69 bra 	$L__BB0_109;
	ld.u8 	%rs126, [%rd206+3];
	add.s64 	%rd207, %rd167, 3;
	setp.eq.s16 	%p70, %rs126, 0;
	@%p70 bra 	$L__BB0_113;
	setp.ne.s16 	%p71, %rs126, 112;
	@%p71 bra 	$L__BB0_110;
	ld.u8 	%rs128, [%rd206+4];
	add.s64 	%rd207, %rd167, 4;
	setp.eq.s16 	%p72, %rs128, 0;
	@%p72 bra 	$L__BB0_113;
	setp.ne.s16 	%p73, %rs128, 97;
	@%p73 bra 	$L__BB0_111;
	ld.u8 	%rs130, [%rd206+5];
	add.s64 	%rd207, %rd167, 5;
	setp.eq.s16 	%p74, %rs130, 0;
	@%p74 bra 	$L__BB0_113;
	setp.ne.s16 	%p75, %rs130, 114;
	@%p75 bra 	$L__BB0_112;
	add.s64 	%rd46, %rd206, 6;
	ld.u8 	%rs50, [%rd206+6];
	add.s64 	%rd207, %rd167, 6;
	setp.eq.s16 	%p76, %rs50, 0;
	@%p76 bra 	$L__BB0_113;
	setp.eq.s16 	%p77, %rs50, 100;
	add.s64 	%rd179, %rd167, 6;
	add.s64 	%rd180, %rd167, 7;
	selp.b64 	%rd207, %rd180, %rd179, %p77;
	add.s64 	%rd181, %rd206, 7;
	selp.b64 	%rd182, %rd181, %rd46, %p77;
	ld.u8 	%rs145, [%rd182];
	bra.uni 	$L__BB0_113;
$L__BB0_107:
	mov.u16 	%rs145, %rs143;
	bra.uni 	$L__BB0_113;
$L__BB0_108:
	mov.u16 	%rs145, %rs122;
	bra.uni 	$L__BB0_113;
$L__BB0_109:
	mov.u16 	%rs145, %rs124;
	bra.uni 	$L__BB0_113;
$L__BB0_110:
	mov.u16 	%rs145, %rs126;
	bra.uni 	$L__BB0_113;
$L__BB0_111:
	mov.u16 	%rs145, %rs128;
	bra.uni 	$L__BB0_113;
$L__BB0_112:
	mov.u16 	%rs145, %rs130;
$L__BB0_113:
	ld.global.nc.u8 	%rs132, [%rd207];
	cvt.u16.u8 	%rs133, %rs132;
	and.b16  	%rs134, %rs145, 255;
	setp.ne.s16 	%p78, %rs133, %rs134;
	@%p78 bra 	$L__BB0_115;
	atom.shared.add.u32 	%r19, [_ZZ19compute_hist_kernelPiPPciE13histo_private+20], 1;
$L__BB0_115:
	add.s32 	%r22, %r22, %r5;
	setp.lt.s32 	%p79, %r22, %r8;
	@%p79 bra 	$L__BB0_4;
$L__BB0_116:
	setp.gt.u32 	%p80, %r1, 5;
	bar.sync 	0;
	@%p80 bra 	$L__BB0_118;
	cvta.to.global.u64 	%rd194, %rd49;
	mul.wide.u32 	%rd195, %r1, 4;
	add.s64 	%rd196, %rd194, %rd195;
	ld.shared.u32 	%r20, [%r2];
	atom.global.add.u32 	%r21, [%rd196], %r20;
$L__BB0_118:
	ret;

}


// ===== COMPILED SASS (sm_100) =====

	.target	sm_100

	.elftype	@"ET_EXEC"


//--------------------- .note.nv.tkinfo           --------------------------
	.section	.note.nv.tkinfo,"",@"SHT_NOTE"
	.sectionflags	@"SHF_NOTE_NV_TKINFO"
	.tkinfo
        /*0018*/ 	.word	0x00000002
        /*0030*/ 	.string	""
        /*0030*/ 	.string	"ptxas"
        /*0030*/ 	.string	"Cuda compilation tools, release 13.0, V13.0.88"
        /*0030*/ 	.string	"Build cuda_13.0.r13.0/compiler.36424714_0"
        /*0030*/ 	.string	"-arch sm_100 -m 64 "



//--------------------- .note.nv.cuinfo           --------------------------
	.section	.note.nv.cuinfo,"",@"SHT_NOTE"
	.sectionflags	@"SHF_NOTE_NV_CUINFO"
        /*0018*/ 	.short	0x0002
        /*001a*/ 	.short	0x0064
        /*001c*/ 	.short	0x0082
	.zero		2


//--------------------- .nv.info                  --------------------------
	.section	.nv.info,"",@"SHT_CUDA_INFO"
	.align	4


	//----- nvinfo : EIATTR_REGCOUNT
	.align		4
        /*0000*/ 	.byte	0x04, 0x2f
        /*0002*/ 	.short	(.L_7 - .L_6)
	.align		4
.L_6:
        /*0004*/ 	.word	index@(_Z19compute_hist_kernelPiPPci)
        /*0008*/ 	.word	0x0000001a


	//----- nvinfo : EIATTR_FRAME_SIZE
	.align		4
.L_7:
        /*000c*/ 	.byte	0x04, 0x11
        /*000e*/ 	.short	(.L_9 - .L_8)
	.align		4
.L_8:
        /*0010*/ 	.word	index@(_Z19compute_hist_kernelPiPPci)
        /*0014*/ 	.word	0x00000000


	//----- nvinfo : EIATTR_MIN_STACK_SIZE
	.align		4
.L_9:
        /*0018*/ 	.byte	0x04, 0x12
        /*001a*/ 	.short	(.L_11 - .L_10)
	.align		4
.L_10:
        /*001c*/ 	.word	index@(_Z19compute_hist_kernelPiPPci)
        /*0020*/ 	.word	0x00000000
.L_11:


//--------------------- .nv.compat                --------------------------
	.section	.nv.compat,"",@"SHT_CUDA_COMPAT_INFO"
	.align	4
        /*0000*/ 	.byte	0x02, 0x09, 0x00, 0x00, 0x02, 0x02, 0x01, 0x00, 0x02, 0x05, 0x05, 0x00, 0x03, 0x07, 0x01, 0x01
        /*0010*/ 	.byte	0x02, 0x03, 0x00, 0x00, 0x02, 0x06, 0x01, 0x00, 0x04, 0x0b, 0x08, 0x00, 0x09, 0x00, 0x00, 0x00
        /*0020*/ 	.byte	0x00, 0x00, 0x00, 0x00


//--------------------- .nv.info._Z19compute_hist_kernelPiPPci --------------------------
	.section	.nv.info._Z19compute_hist_kernelPiPPci,"",@"SHT_CUDA_INFO"
	.sectionflags	@""
	.align	4


	//----- nvinfo : EIATTR_CUDA_API_VERSION
	.align		4
        /*0000*/ 	.byte	0x04, 0x37
        /*0002*/ 	.short	(.L_13 - .L_12)
.L_12:
        /*0004*/ 	.word	0x00000082


	//----- nvinfo : EIATTR_KPARAM_INFO
	.align		4
.L_13:
        /*0008*/ 	.byte	0x04, 0x17
        /*000a*/ 	.short	(.L_15 - .L_14)
.L_14:
        /*000c*/ 	.word	0x00000000
        /*0010*/ 	.short	0x0002
        /*0012*/ 	.short	0x0010
        /*0014*/ 	.byte	0x00, 0xf0, 0x11, 0x00


	//----- nvinfo : EIATTR_KPARAM_INFO
	.align		4
.L_15:
        /*0018*/ 	.byte	0x04, 0x17
        /*001a*/ 	.short	(.L_17 - .L_16)
.L_16:
        /*001c*/ 	.word	0x00000000
        /*0020*/ 	.short	0x0001
        /*0022*/ 	.short	0x0008
        /*0024*/ 	.byte	0x00, 0xf5, 0x21, 0x00


	//----- nvinfo : EIATTR_KPARAM_INFO
	.align		4
.L_17:
        /*0028*/ 	.byte	0x04, 0x17
        /*002a*/ 	.short	(.L_19 - .L_18)
.L_18:
        /*002c*/ 	.word	0x00000000
        /*0030*/ 	.short	0x0000
        /*0032*/ 	.short	0x0000
        /*0034*/ 	.byte	0x00, 0xf5, 0x21, 0x00


	//----- nvinfo : EIATTR_SPARSE_MMA_MASK
	.align		4
.L_19:
        /*0038*/ 	.byte	0x03, 0x50
        /*003a*/ 	.short	0x0000


	//----- nvinfo : EIATTR_MAXREG_COUNT
	.align		4
        /*003c*/ 	.byte	0x03, 0x1b
        /*003e*/ 	.short	0x00ff


	//----- nvinfo : EIATTR_NUM_BARRIERS
	.align		4
        /*0040*/ 	.byte	0x02, 0x4c
        /*0042*/ 	.byte	0x01
	.zero		1


	//----- nvinfo : EIATTR_MERCURY_ISA_VERSION
	.align		4
        /*0044*/ 	.byte	0x03, 0x5f
        /*0046*/ 	.short	0x0101


	//----- nvinfo : EIATTR_VRC_CTA_INIT_COUNT
	.align		4
        /*0048*/ 	.byte	0x02, 0x4a
	.zero		1
	.zero		1


	//----- nvinfo : EIATTR_EXIT_INSTR_OFFSETS
	.align		4
        /*004c*/ 	.byte	0x04, 0x1c
        /*004e*/ 	.short	(.L_21 - .L_20)


	//   ....[0]....
.L_20:
        /*0050*/ 	.word	0x00002280


	//   ....[1]....
        /*0054*/ 	.word	0x000022d0


	//----- nvinfo : EIATTR_CRS_STACK_SIZE
	.align		4
.L_21:
        /*0058*/ 	.byte	0x04, 0x1e
        /*005a*/ 	.short	(.L_23 - .L_22)
.L_22:
        /*005c*/ 	.word	0x00000000


	//----- nvinfo : EIATTR_CBANK_PARAM_SIZE
	.align		4
.L_23:
        /*0060*/ 	.byte	0x03, 0x19
        /*0062*/ 	.short	0x0014


	//----- nvinfo : EIATTR_PARAM_CBANK
	.align		4
        /*0064*/ 	.byte	0x04, 0x0a
        /*0066*/ 	.short	(.L_25 - .L_24)
	.align		4
.L_24:
        /*0068*/ 	.word	index@(.nv.constant0._Z19compute_hist_kernelPiPPci)
        /*006c*/ 	.short	0x0380
        /*006e*/ 	.short	0x0014


	//----- nvinfo : EIATTR_SW_WAR
	.align		4
.L_25:
        /*0070*/ 	.byte	0x04, 0x36
        /*0072*/ 	.short	(.L_27 - .L_26)
.L_26:
        /*0074*/ 	.word	0x00000008
.L_27:


//--------------------- .nv.callgraph             --------------------------
	.section	.nv.callgraph,"",@"SHT_CUDA_CALLGRAPH"
	.align	4
	.sectionentsize	8
	.align		4
        /*0000*/ 	.word	0x00000000
	.align		4
        /*0004*/ 	.word	0xffffffff
	.align		4
        /*0008*/ 	.word	0x00000000
	.align		4
        /*000c*/ 	.word	0xfffffffe
	.align		4
        /*0010*/ 	.word	0x00000000
	.align		4
        /*0014*/ 	.word	0xfffffffd
	.align		4
        /*0018*/ 	.word	0x00000000
	.align		4
        /*001c*/ 	.word	0xfffffffc


//--------------------- .nv.constant4             --------------------------
	.section	.nv.constant4,"a",@progbits
	.align	8
	.align		8
.nv.constant4:
        /*0000*/ 	.dword	$str
	.align		8
        /*0008*/ 	.dword	$str$1
	.align		8
        /*0010*/ 	.dword	$str$2
	.align		8
        /*0018*/ 	.dword	$str$3
	.align		8
        /*0020*/ 	.dword	$str$4
	.align		8
        /*0028*/ 	.dword	$str$5


//--------------------- .text._Z19compute_hist_kernelPiPPci --------------------------
	.section	.text._Z19compute_hist_kernelPiPPci,"ax",@progbits
	.align	128
        .global         _Z19compute_hist_kernelPiPPci
        .type           _Z19compute_hist_kernelPiPPci,@function
        .size           _Z19compute_hist_kernelPiPPci,(.L_x_57 - _Z19compute_hist_kernelPiPPci)
        .other          _Z19compute_hist_kernelPiPPci,@"STO_CUDA_ENTRY STV_DEFAULT"
_Z19compute_hist_kernelPiPPci:
.text._Z19compute_hist_kernelPiPPci:
[----:B------:R-:W-:Y:S01]  /*0000*/  LDC R1, c[0x0][0x37c] ;  /* 0x0000df00ff017b82 */ /* 0x000fe20000000800 */
[----:B------:R-:W0:Y:S07]  /*0010*/  S2R R6, SR_TID.X ;  /* 0x0000000000067919 */ /* 0x000e2e0000002100 */
[----:B------:R-:W1:Y:S01]  /*0020*/  S2UR UR5, SR_CgaCtaId ;  /* 0x00000000000579c3 */ /* 0x000e620000008800 */
[----:B------:R-:W-:Y:S01]  /*0030*/  UMOV UR4, 0x400 ;  /* 0x0000040000047882 */ /* 0x000fe20000000000 */
[----:B------:R-:W2:Y:S01]  /*0040*/  LDCU.64 UR8, c[0x0][0x358] ;  /* 0x00006b00ff0877ac */ /* 0x000ea20008000a00 */
[----:B------:R-:W-:Y:S01]  /*0050*/  BSSY.RECONVERGENT B0, `(.L_x_0) ;  /* 0x0000220000007945 */ /* 0x000fe20003800200 */
[----:B------:R-:W3:Y:S04]  /*0060*/  LDCU UR7, c[0x0][0x390] ;  /* 0x00007200ff0777ac */ /* 0x000ee80008000800 */
[----:B------:R-:W4:Y:S08]  /*0070*/  S2UR UR6, SR_CTAID.X ;  /* 0x00000000000679c3 */ /* 0x000f300000002500 */
[----:B------:R-:W4:Y:S01]  /*0080*/  LDC R7, c[0x0][0x360] ;  /* 0x0000d800ff077b82 */ /* 0x000f220000000800 */
[----:B-1----:R-:W-:Y:S01]  /*0090*/  ULEA UR4, UR5, UR4, 0x18 ;  /* 0x0000000405047291 */ /* 0x002fe2000f8ec0ff */
[----:B------:R-:W1:Y:S01]  /*00a0*/  LDCU UR5, c[0x0][0x390] ;  /* 0x00007200ff0577ac */ /* 0x000e620008000800 */
[----:B0-----:R-:W-:-:S04]  /*00b0*/  ISETP.GT.U32.AND P0, PT, R6, 0x5, PT ;  /* 0x000000050600780c */ /* 0x001fc80003f04070 */
[----:B------:R-:W-:Y:S01]  /*00c0*/  LEA R4, R6, UR4, 0x2 ;  /* 0x0000000406047c11 */ /* 0x000fe2000f8e10ff */
[----:B----4-:R-:W-:-:S08]  /*00d0*/  IMAD R5, R7, UR6, R6 ;  /* 0x0000000607057c24 */ /* 0x010fd0000f8e0206 */
[----:B------:R0:W-:Y:S01]  /*00e0*/  @!P0 STS [R4], RZ ;  /* 0x000000ff04008388 */ /* 0x0001e20000000800 */
[----:B------:R-:W-:Y:S01]  /*00f0*/  BAR.SYNC.DEFER_BLOCKING 0x0 ;  /* 0x0000000000007b1d */ /* 0x000fe20000010000 */
[----:B-1----:R-:W-:-:S13]  /*0100*/  ISETP.GE.AND P0, PT, R5, UR5, PT ;  /* 0x0000000505007c0c */ /* 0x002fda000bf06270 */
[----:B0-23--:R-:W-:Y:S05]  /*0110*/  @P0 BRA `(.L_x_1) ;  /* 0x00000020004c0947 */ /* 0x00dfea0003800000 */
[----:B------:R-:W0:Y:S01]  /*0120*/  LDC.64 R2, c[0x0][0x388] ;  /* 0x0000e200ff027b82 */ /* 0x000e220000000a00 */
[----:B------:R-:W1:Y:S07]  /*0130*/  LDCU UR4, c[0x0][0x370] ;  /* 0x00006e00ff0477ac */ /* 0x000e6e0008000800 */
[----:B------:R-:W2:Y:S08]  /*0140*/  LDC.64 R16, c[0x4][RZ] ;  /* 0x01000000ff107b82 */ /* 0x000eb00000000a00 */
[----:B------:R-:W3:Y:S01]  /*0150*/  LDC.64 R14, c[0x4][0x8] ;  /* 0x01000200ff0e7b82 */ /* 0x000ee20000000a00 */
[----:B-1----:R-:W-:-:S07]  /*0160*/  IMAD R0, R7, UR4, RZ ;  /* 0x0000000407007c24 */ /* 0x002fce000f8e02ff */
.L_x_55:
[----:B0-----:R-:W-:-:S06]  /*0170*/  IMAD.WIDE R8, R5, 0x8, R2 ;  /* 0x0000000805087825 */ /* 0x001fcc00078e0202 */
[----:B------:R-:W4:Y:S01]  /*0180*/  LDG.E.64 R8, desc[UR8][R8.64] ;  /* 0x0000000808087981 */ /* 0x000f22000c1e1b00 */
[----:B------:R-:W0:Y:S03]  /*0190*/  LDC R18, c[0x4][RZ] ;  /* 0x01000000ff127b82 */ /* 0x000e260000000800 */
[----:B----4-:R-:W4:Y:S05]  /*01a0*/  LD.E.U8 R7, desc[UR8][R8.64] ;  /* 0x0000000808077980 */ /* 0x010f2a000c101100 */
[----:B-1----:R-:W1:Y:S01]  /*01b0*/  LDC R13, c[0x4][0x4] ;  /* 0x01000100ff0d7b82 */ /* 0x002e620000000800 */
[----:B------:R-:W-:Y:S01]  /*01c0*/  IMAD.IADD R5, R0, 0x1, R5 ;  /* 0x0000000100057824 */ /* 0x000fe200078e0205 */
[----:B------:R-:W-:Y:S01]  /*01d0*/  BSSY.RECONVERGENT B1, `(.L_x_2) ;  /* 0x0000060000017945 */ /* 0x000fe20003800200 */
[----:B------:R-:W-:Y:S01]  /*01e0*/  PRMT R12, RZ, 0x7610, R12 ;  /* 0x00007610ff0c7816 */ /* 0x000fe2000000000c */
[----:B------:R-:W-:-:S02]  /*01f0*/  IMAD.MOV.U32 R10, RZ, RZ, R8 ;  /* 0x000000ffff0a7224 */ /* 0x000fc400078e0008 */
[----:B------:R-:W-:Y:S01]  /*0200*/  ISETP.GE.AND P0, PT, R5, UR7, PT ;  /* 0x0000000705007c0c */ /* 0x000fe2000bf06270 */
[----:B------:R-:W-:Y:S01]  /*0210*/  IMAD.MOV.U32 R11, RZ, RZ, R9 ;  /* 0x000000ffff0b7224 */ /* 0x000fe200078e0009 */
[----:B----4-:R-:W-:-:S13]  /*0220*/  ISETP.NE.AND P1, PT, R7, RZ, PT ;  /* 0x000000ff0700720c */ /* 0x010fda0003f25270 */
[----:B01----:R-:W-:Y:S05]  /*0230*/  @!P1 BRA `(.L_x_3) ;  /* 0x0000000400649947 */ /* 0x003fea0003800000 */
[----:B------:R-:W-:-:S13]  /*0240*/  ISETP.NE.AND P1, PT, R7, 0x65, PT ;  /* 0x000000650700780c */ /* 0x000fda0003f25270 */
[----:B------:R-:W-:Y:S05]  /*0250*/  @P1 BRA `(.L_x_4) ;  /* 0x0000000400501947 */ /* 0x000fea0003800000 */
[----:B------:R-:W4:Y:S01]  /*0260*/  LD.E.U8 R7, desc[UR8][R8.64+0x1] ;  /* 0x0000010808077980 */ /* 0x000f22000c101100 */
[----:B------:R-:W-:Y:S02]  /*0270*/  IADD3 R10, P2, PT, R8, 0x1, RZ ;  /* 0x00000001080a7810 */ /* 0x000fe40007f5e0ff */
[----:B--2---:R-:W-:-:S03]  /*0280*/  IADD3 R18, P3, PT, R16, 0x1, RZ ;  /* 0x0000000110127810 */ /* 0x004fc60007f7e0ff */
[----:B------:R-:W-:Y:S02]  /*0290*/  IMAD.X R11, RZ, RZ, R9, P2 ;  /* 0x000000ffff0b7224 */ /* 0x000fe400010e0609 */
[----:B------:R-:W-:Y:S01]  /*02a0*/  IMAD.X R13, RZ, RZ, R17, P3 ;  /* 0x000000ffff0d7224 */ /* 0x000fe200018e0611 */
[----:B----4-:R-:W-:-:S13]  /*02b0*/  ISETP.NE.AND P1, PT, R7, RZ, PT ;  /* 0x000000ff0700720c */ /* 0x010fda0003f25270 */
[----:B------:R-:W-:Y:S05]  /*02c0*/  @!P1 BRA `(.L_x_3) ;  /* 0x0000000400409947 */ /* 0x000fea0003800000 */
[----:B------:R-:W-:-:S13]  /*02d0*/  ISETP.NE.AND P1, PT, R7, 0x6c, PT ;  /* 0x0000006c0700780c */ /* 0x000fda0003f25270 */
[----:B------:R-:W-:Y:S05]  /*02e0*/  @P1 BRA `(.L_x_5) ;  /* 0x0000000400241947 */ /* 0x000fea0003800000 */
[----:B------:R-:W2:Y:S01]  /*02f0*/  LD.E.U8 R7, desc[UR8][R8.64+0x2] ;  /* 0x0000020808077980 */ /* 0x000ea2000c101100 */
[----:B------:R-:W-:Y:S02]  /*0300*/  IADD3 R10, P2, PT, R8, 0x2, RZ ;  /* 0x00000002080a7810 */ /* 0x000fe40007f5e0ff */
[----:B------:R-:W-:-:S03]  /*0310*/  IADD3 R18, P3, PT, R16, 0x2, RZ ;  /* 0x0000000210127810 */ /* 0x000fc60007f7e0ff */
[----:B------:R-:W-:Y:S02]  /*0320*/  IMAD.X R11, RZ, RZ, R9, P2 ;  /* 0x000000ffff0b7224 */ /* 0x000fe400010e0609 */
[----:B------:R-:W-:Y:S01]  /*0330*/  IMAD.X R13, RZ, RZ, R17, P3 ;  /* 0x000000ffff0d7224 */ /* 0x000fe200018e0611 */
[----:B--2---:R-:W-:-:S13]  /*0340*/  ISETP.NE.AND P1, PT, R7, RZ, PT ;  /* 0x000000ff0700720c */ /* 0x004fda0003f25270 */
        /* <DEDUP_REMOVED lines=46> */
[----:B------:R-:W-:Y:S02]  /*0630*/  IADD3 R7, P2, PT, R8, 0x8, RZ ;  /* 0x0000000808077810 */ /* 0x000fe40007f5e0ff */
[----:B------:R-:W-:-:S03]  /*0640*/  ISETP.NE.AND P1, PT, R19, 0x74, PT ;  /* 0x000000741300780c */ /* 0x000fc60003f25270 */
[----:B------:R-:W-:Y:S01]  /*0650*/  IMAD.X R8, RZ, RZ, R9, P2 ;  /* 0x000000ffff087224 */ /* 0x000fe200010e0609 */
[----:B------:R-:W-:-:S04]  /*0660*/  SEL R10, R7, R10, !P1 ;  /* 0x0000000a070a7207 */ /* 0x000fc80004800000 */
[----:B------:R-:W-:-:S05]  /*0670*/  SEL R11, R8, R11, !P1 ;  /* 0x0000000b080b7207 */ /* 0x000fca0004800000 */
[----:B------:R0:W5:Y:S01]  /*0680*/  LD.E.U8 R12, desc[UR8][R10.64] ;  /* 0x000000080a0c7980 */ /* 0x000162000c101100 */
[----:B------:R-:W-:-:S04]  /*0690*/  IADD3 R7, P2, PT, R16, 0x8, RZ ;  /* 0x0000000810077810 */ /* 0x000fc80007f5e0ff */
[----:B------:R-:W-:Y:S01]  /*06a0*/  SEL R18, R7, R18, !P1 ;  /* 0x0000001207127207 */ /* 0x000fe20004800000 */
[----:B------:R-:W-:-:S05]  /*06b0*/  IMAD.X R8, RZ, RZ, R17, P2 ;  /* 0x000000ffff087224 */ /* 0x000fca00010e0611 */
[----:B------:R-:W-:Y:S01]  /*06c0*/  SEL R13, R8, R13, !P1 ;  /* 0x0000000d080d7207 */ /* 0x000fe20004800000 */
[----:B0-----:R-:W-:Y:S06]  /*06d0*/  BRA `(.L_x_3) ;  /* 0x00000000003c7947 */ /* 0x001fec0003800000 */
.L_x_10:
[----:B------:R-:W-:Y:S01]  /*06e0*/  PRMT R12, R7, 0x7610, R12 ;  /* 0x00007610070c7816 */ /* 0x000fe2000000000c */
[----:B------:R-:W-:Y:S06]  /*06f0*/  BRA `(.L_x_3) ;  /* 0x0000000000347947 */ /* 0x000fec0003800000 */
.L_x_9:
[----:B------:R-:W-:Y:S01]  /*0700*/  PRMT R12, R7, 0x7610, R12 ;  /* 0x00007610070c7816 */ /* 0x000fe2000000000c */
[----:B------:R-:W-:Y:S06]  /*0710*/  BRA `(.L_x_3) ;  /* 0x00000000002c7947 */ /* 0x000fec0003800000 */
.L_x_8:
[----:B------:R-:W-:Y:S01]  /*0720*/  PRMT R12, R7, 0x7610, R12 ;  /* 0x00007610070c7816 */ /* 0x000fe2000000000c */
[----:B------:R-:W-:Y:S06]  /*0730*/  BRA `(.L_x_3) ;  /* 0x0000000000247947 */ /* 0x000fec0003800000 */
.L_x_7:
[----:B------:R-:W-:Y:S01]  /*0740*/  PRMT R12, R7, 0x7610, R12 ;  /* 0x00007610070c7816 */ /* 0x000fe2000000000c */
[----:B------:R-:W-:Y:S06]  /*0750*/  BRA `(.L_x_3) ;  /* 0x00000000001c7947 */ /* 0x000fec0003800000 */
.L_x_6:
[----:B------:R-:W-:Y:S01]  /*0760*/  PRMT R12, R7, 0x7610, R12 ;  /* 0x00007610070c7816 */ /* 0x000fe2000000000c */
[----:B------:R-:W-:Y:S06]  /*0770*/  BRA `(.L_x_3) ;  /* 0x0000000000147947 */ /* 0x000fec0003800000 */
.L_x_5:
[----:B------:R-:W-:Y:S01]  /*0780*/  PRMT R12, R7, 0x7610, R12 ;  /* 0x00007610070c7816 */ /* 0x000fe2000000000c */
[----:B------:R-:W-:Y:S06]  /*0790*/  BRA `(.L_x_3) ;  /* 0x00000000000c7947 */ /* 0x000fec0003800000 */
.L_x_4:
[----:B------:R-:W-:Y:S01]  /*07a0*/  IMAD.MOV.U32 R10, RZ, RZ, R8 ;  /* 0x000000ffff0a7224 */ /* 0x000fe200078e0008 */
[----:B------:R-:W-:Y:S01]  /*07b0*/  PRMT R12, R7, 0x7610, R12 ;  /* 0x00007610070c7816 */ /* 0x000fe2000000000c */
[----:B------:R-:W-:-:S07]  /*07c0*/  IMAD.MOV.U32 R11, RZ, RZ, R9 ;  /* 0x000000ffff0b7224 */ /* 0x000fce00078e0009 */
.L_x_3:
[----:B------:R-:W-:Y:S05]  /*07d0*/  BSYNC.RECONVERGENT B1 ;  /* 0x0000000000017941 */ /* 0x000fea0003800200 */
.L_x_2:
[----:B------:R-:W-:Y:S02]  /*07e0*/  IMAD.MOV.U32 R8, RZ, RZ, R18 ;  /* 0x000000ffff087224 */ /* 0x000fe400078e0012 */
[----:B------:R-:W-:-:S05]  /*07f0*/  IMAD.MOV.U32 R9, RZ, RZ, R13 ;  /* 0x000000ffff097224 */ /* 0x000fca00078e000d */
[----:B------:R-:W4:Y:S01]  /*0800*/  LDG.E.U8.CONSTANT R8, desc[UR8][R8.64] ;  /* 0x0000000808087981 */ /* 0x000f22000c1e9100 */
[----:B------:R-:W0:Y:S01]  /*0810*/  LDC R13, c[0x4][0x8] ;  /* 0x01000200ff0d7b82 */ /* 0x000e220000000800 */
[----:B-----5:R-:W-:Y:S01]  /*0820*/  LOP3.LUT R7, R12, 0xff, RZ, 0xc0, !PT ;  /* 0x000000ff0c077812 */ /* 0x020fe200078ec0ff */
[----:B------:R-:W-:Y:S06]  /*0830*/  BSSY.RECONVERGENT B1, `(.L_x_11) ;  /* 0x0000009000017945 */ /* 0x000fec0003800200 */
[----:B------:R-:W1:Y:S01]  /*0840*/  LDC R18, c[0x4][0xc] ;  /* 0x01000300ff127b82 */ /* 0x000e620000000800 */
[----:B----4-:R-:W-:-:S13]  /*0850*/  ISETP.NE.AND P1, PT, R8, R7, PT ;  /* 0x000000070800720c */ /* 0x010fda0003f25270 */
[----:B01----:R-:W-:Y:S05]  /*0860*/  @P1 BRA `(.L_x_12) ;  /* 0x0000000000141947 */ /* 0x003fea0003800000 */
[----:B------:R-:W0:Y:S01]  /*0870*/  S2UR UR5, SR_CgaCtaId ;  /* 0x00000000000579c3 */ /* 0x000e220000008800 */
[----:B------:R-:W-:Y:S02]  /*0880*/  UMOV UR4, 0x400 ;  /* 0x0000040000047882 */ /* 0x000fe40000000000 */
[----:B0-----:R-:W-:-:S09]  /*0890*/  ULEA UR4, UR5, UR4, 0x18 ;  /* 0x0000000405047291 */ /* 0x001fd2000f8ec0ff */
[----:B------:R-:W-:Y:S04]  /*08a0*/  ATOMS.POPC.INC.32 RZ, [UR4] ;  /* 0x00000000ffff7f8c */ /* 0x000fe8000d800004 */
[----:B------:R0:W5:Y:S02]  /*08b0*/  LD.E.U8 R12, desc[UR8][R10.64] ;  /* 0x000000080a0c7980 */ /* 0x000164000c101100 */
.L_x_12:
[----:B------:R-:W-:Y:S05]  /*08c0*/  BSYNC.RECONVERGENT B1 ;  /* 0x0000000000017941 */ /* 0x000fea0003800200 */
.L_x_11:
[----:B-----5:R-:W-:Y:S01]  /*08d0*/  LOP3.LUT P1, R19, R12, 0xff, RZ, 0xc0, !PT ;  /* 0x000000ff0c137812 */ /* 0x020fe2000782c0ff */
[----:B------:R-:W-:Y:S01]  /*08e0*/  BSSY.RECONVERGENT B1, `(.L_x_13) ;  /* 0x0000033000017945 */ /* 0x000fe20003800200 */
[----:B------:R-:W-:Y:S01]  /*08f0*/  PRMT R7, RZ, 0x7610, R7 ;  /* 0x00007610ff077816 */ /* 0x000fe20000000007 */
[----:B------:R-:W-:Y:S02]  /*0900*/  IMAD.MOV.U32 R8, RZ, RZ, R10 ;  /* 0x000000ffff087224 */ /* 0x000fe400078e000a */
[----:B------:R-:W-:-:S08]  /*0910*/  IMAD.MOV.U32 R9, RZ, RZ, R11 ;  /* 0x000000ffff097224 */ /* 0x000fd000078e000b */
[----:B------:R-:W-:Y:S05]  /*0920*/  @!P1 BRA `(.L_x_14) ;  /* 0x0000000000b89947 */ /* 0x000fea0003800000 */
[----:B------:R-:W-:-:S13]  /*0930*/  ISETP.NE.AND P1, PT, R19, 0x6c, PT ;  /* 0x0000006c1300780c */ /* 0x000fda0003f25270 */
[----:B------:R-:W-:Y:S05]  /*0940*/  @P1 BRA `(.L_x_15) ;  /* 0x0000000000a41947 */ /* 0x000fea0003800000 */
[----:B------:R-:W4:Y:S01]  /*0950*/  LD.E.U8 R12, desc[UR8][R10.64+0x1] ;  /* 0x000001080a0c7980 */ /* 0x000f22000c101100 */
[----:B------:R-:W-:Y:S02]  /*0960*/  IADD3 R8, P2, PT, R10, 0x1, RZ ;  /* 0x000000010a087810 */ /* 0x000fe40007f5e0ff */
[----:B---3--:R-:W-:-:S03]  /*0970*/  IADD3 R13, P3, PT, R14, 0x1, RZ ;  /* 0x000000010e0d7810 */ /* 0x008fc60007f7e0ff */
[----:B------:R-:W-:Y:S02]  /*0980*/  IMAD.X R9, RZ, RZ, R11, P2 ;  /* 0x000000ffff097224 */ /* 0x000fe400010e060b */
[----:B------:R-:W-:Y:S01]  /*0990*/  IMAD.X R18, RZ, RZ, R15, P3 ;  /* 0x000000ffff127224 */ /* 0x000fe200018e060f */
[----:B----4-:R-:W-:-:S13]  /*09a0*/  ISETP.NE.AND P1, PT, R12, RZ, PT ;  /* 0x000000ff0c00720c */ /* 0x010fda0003f25270 */
[----:B------:R-:W-:Y:S05]  /*09b0*/  @!P1 BRA `(.L_x_14) ;  /* 0x0000000000949947 */ /* 0x000fea0003800000 */
[----:B------:R-:W-:-:S13]  /*09c0*/  ISETP.NE.AND P1, PT, R12, 0x69, PT ;  /* 0x000000690c00780c */ /* 0x000fda0003f25270 */
[----:B------:R-:W-:Y:S05]  /*09d0*/  @P1 BRA `(.L_x_16) ;  /* 0x0000000000781947 */ /* 0x000fea0003800000 */
[----:B------:R-:W3:Y:S01]  /*09e0*/  LD.E.U8 R12, desc[UR8][R10.64+0x2] ;  /* 0x000002080a0c7980 */ /* 0x000ee2000c101100 */
[----:B------:R-:W-:Y:S02]  /*09f0*/  IADD3 R8, P2, PT, R10, 0x2, RZ ;  /* 0x000000020a087810 */ /* 0x000fe40007f5e0ff */
[----:B------:R-:W-:-:S03]  /*0a00*/  IADD3 R13, P3, PT, R14, 0x2, RZ ;  /* 0x000000020e0d7810 */ /* 0x000fc60007f7e0ff */
[----:B------:R-:W-:Y:S02]  /*0a10*/  IMAD.X R9, RZ, RZ, R11, P2 ;  /* 0x000000ffff097224 */ /* 0x000fe400010e060b */
[----:B------:R-:W-:Y:S01]  /*0a20*/  IMAD.X R18, RZ, RZ, R15, P3 ;  /* 0x000000ffff127224 */ /* 0x000fe200018e060f */
[----:B---3--:R-:W-:-:S13]  /*0a30*/  ISETP.NE.AND P1, PT, R12, RZ, PT ;  /* 0x000000ff0c00720c */ /* 0x008fda0003f25270 */
[----:B------:R-:W-:Y:S05]  /*0a40*/  @!P1 BRA `(.L_x_14) ;  /* 0x0000000000709947 */ /* 0x000fea0003800000 */
[----:B------:R-:W-:-:S13]  /*0a50*/  ISETP.NE.AND P1, PT, R12, 0x6f, PT ;  /* 0x0000006f0c00780c */ /* 0x000fda0003f25270 */
[----:B------:R-:W-:Y:S05]  /*0a60*/  @P1 BRA `(.L_x_17) ;  /* 0x00000000004c1947 */ /* 0x000fea0003800000 */
[----:B------:R-:W3:Y:S01]  /*0a70*/  LD.E.U8 R19, desc[UR8][R10.64+0x3] ;  /* 0x000003080a137980 */ /* 0x000ee2000c101100 */
[----:B------:R-:W-:Y:S02]  /*0a80*/  IADD3 R13, P3, PT, R14, 0x3, RZ ;  /* 0x000000030e0d7810 */ /* 0x000fe40007f7e0ff */
[----:B------:R-:W-:-:S03]  /*0a90*/  IADD3 R8, P2, PT, R10, 0x3, RZ ;  /* 0x000000030a087810 */ /* 0x000fc60007f5e0ff */
[----:B------:R-:W-:Y:S02]  /*0aa0*/  IMAD.X R12, RZ, RZ, R15, P3 ;  /* 0x000000ffff0c7224 */ /* 0x000fe400018e060f */
[----:B------:R-:W-:Y:S02]  /*0ab0*/  IMAD.X R9, RZ, RZ, R11, P2 ;  /* 0x000000ffff097224 */ /* 0x000fe400010e060b */
[----:B------:R-:W-:Y:S01]  /*0ac0*/  IMAD.MOV.U32 R18, RZ, RZ, R12 ;  /* 0x000000ffff127224 */ /* 0x000fe200078e000c */
[----:B---3--:R-:W-:-:S13]  /*0ad0*/  ISETP.NE.AND P1, PT, R19, RZ, PT ;  /* 0x000000ff1300720c */ /* 0x008fda0003f25270 */
[----:B------:R-:W-:Y:S05]  /*0ae0*/  @!P1 BRA `(.L_x_14) ;  /* 0x0000000000489947 */ /* 0x000fea0003800000 */
[----:B------:R-:W-:Y:S02]  /*0af0*/  IADD3 R7, P2, PT, R10, 0x4, RZ ;  /* 0x000000040a077810 */ /* 0x000fe40007f5e0ff */
[----:B------:R-:W-:-:S03]  /*0b00*/  ISETP.NE.AND P1, PT, R19, 0x6e, PT ;  /* 0x0000006e1300780c */ /* 0x000fc60003f25270 */
[----:B0-----:R-:W-:Y:S01]  /*0b10*/  IMAD.X R10, RZ, RZ, R11, P2 ;  /* 0x000000ffff0a7224 */ /* 0x001fe200010e060b */
[----:B------:R-:W-:-:S04]  /*0b20*/  SEL R8, R7, R8, !P1 ;  /* 0x0000000807087207 */ /* 0x000fc80004800000 */
[----:B------:R-:W-:-:S05]  /*0b30*/  SEL R9, R10, R9, !P1 ;  /* 0x000000090a097207 */ /* 0x000fca0004800000 */
[----:B------:R1:W5:Y:S01]  /*0b40*/  LD.E.U8 R7, desc[UR8][R8.64] ;  /* 0x0000000808077980 */ /* 0x000362000c101100 */
[----:B------:R-:W-:-:S04]  /*0b50*/  IADD3 R10, P2, PT, R14, 0x4, RZ ;  /* 0x000000040e0a7810 */ /* 0x000fc80007f5e0ff */
[----:B------:R-:W-:Y:S01]  /*0b60*/  SEL R13, R10, R13, !P1 ;  /* 0x0000000d0a0d7207 */ /* 0x000fe20004800000 */
[----:B------:R-:W-:-:S05]  /*0b70*/  IMAD.X R11, RZ, RZ, R15, P2 ;  /* 0x000000ffff0b7224 */ /* 0x000fca00010e060f */
[----:B------:R-:W-:Y:S01]  /*0b80*/  SEL R18, R11, R12, !P1 ;  /* 0x0000000c0b127207 */ /* 0x000fe20004800000 */
[----:B-1----:R-:W-:Y:S06]  /*0b90*/  BRA `(.L_x_14) ;  /* 0x00000000001c7947 */ /* 0x002fec0003800000 */
.L_x_17:
[----:B------:R-:W-:Y:S01]  /*0ba0*/  PRMT R7, R12, 0x7610, R7 ;  /* 0x000076100c077816 */ /* 0x000fe20000000007 */
[----:B------:R-:W-:Y:S06]  /*0bb0*/  BRA `(.L_x_14) ;  /* 0x0000000000147947 */ /* 0x000fec0003800000 */
.L_x_16:
[----:B------:R-:W-:Y:S01]  /*0bc0*/  PRMT R7, R12, 0x7610, R7 ;  /* 0x000076100c077816 */ /* 0x000fe20000000007 */
[----:B------:R-:W-:Y:S06]  /*0bd0*/  BRA `(.L_x_14) ;  /* 0x00000000000c7947 */ /* 0x000fec0003800000 */
.L_x_15:
[----:B------:R-:W-:Y:S01]  /*0be0*/  PRMT R7, R12, 0x7610, R7 ;  /* 0x000076100c077816 */ /* 0x000fe20000000007 */
[----:B------:R-:W-:Y:S02]  /*0bf0*/  IMAD.MOV.U32 R8, RZ, RZ, R10 ;  /* 0x000000ffff087224 */ /* 0x000fe400078e000a */
[----:B------:R-:W-:-:S07]  /*0c00*/  IMAD.MOV.U32 R9, RZ, RZ, R11 ;  /* 0x000000ffff097224 */ /* 0x000fce00078e000b */
.L_x_14:
[----:B------:R-:W-:Y:S05]  /*0c10*/  BSYNC.RECONVERGENT B1 ;  /* 0x0000000000017941 */ /* 0x000fea0003800200 */
.L_x_13:
[----:B0-----:R-:W-:Y:S02]  /*0c20*/  IMAD.MOV.U32 R10, RZ, RZ, R13 ;  /* 0x000000ffff0a7224 */ /* 0x001fe400078e000d */
        /* <DEDUP_REMOVED lines=11> */
[----:B------:R-:W-:Y:S04]  /*0ce0*/  ATOMS.POPC.INC.32 RZ, [UR4+0x4] ;  /* 0x00000400ffff7f8c */ /* 0x000fe8000d800004 */
[----:B------:R0:W5:Y:S02]  /*0cf0*/  LD.E.U8 R7, desc[UR8][R8.64] ;  /* 0x0000000808077980 */ /* 0x000164000c101100 */
.L_x_19:
[----:B------:R-:W-:Y:S05]  /*0d00*/  BSYNC.RECONVERGENT B1 ;  /* 0x0000000000017941 */ /* 0x000fea0003800200 */
.L_x_18:
        /* <DEDUP_REMOVED lines=9> */
[----:B------:R-:W1:Y:S01]  /*0da0*/  LDC.64 R10, c[0x4][0x10] ;  /* 0x01000400ff0a7b82 */ /* 0x000e620000000a00 */
[----:B------:R-:W-:-:S05]  /*0db0*/  IADD3 R12, P2, PT, R8, 0x1, RZ ;  /* 0x00000001080c7810 */ /* 0x000fca0007f5e0ff */
[----:B------:R-:W-:Y:S01]  /*0dc0*/  IMAD.X R13, RZ, RZ, R9, P2 ;  /* 0x000000ffff0d7224 */ /* 0x000fe200010e0609 */
[----:B-1----:R-:W-:-:S05]  /*0dd0*/  IADD3 R18, P3, PT, R10, 0x1, RZ ;  /* 0x000000010a127810 */ /* 0x002fca0007f7e0ff */
[----:B------:R-:W-:Y:S01]  /*0de0*/  IMAD.X R19, RZ, RZ, R11, P3 ;  /* 0x000000ffff137224 */ /* 0x000fe200018e060b */
[----:B----4-:R-:W-:-:S13]  /*0df0*/  ISETP.NE.AND P1, PT, R7, RZ, PT ;  /* 0x000000ff0700720c */ /* 0x010fda0003f25270 */
[----:B------:R-:W-:Y:S05]  /*0e00*/  @!P1 BRA `(.L_x_21) ;  /* 0x0000000000c09947 */ /* 0x000fea0003800000 */
[----:B------:R-:W-:-:S13]  /*0e10*/  ISETP.NE.AND P1, PT, R7, 0x65, PT ;  /* 0x000000650700780c */ /* 0x000fda0003f25270 */
[----:B------:R-:W-:Y:S05]  /*0e20*/  @P1 BRA `(.L_x_23) ;  /* 0x0000000000a41947 */ /* 0x000fea0003800000 */
[----:B------:R-:W4:Y:S01]  /*0e30*/  LD.E.U8 R7, desc[UR8][R8.64+0x2] ;  /* 0x0000020808077980 */ /* 0x000f22000c101100 */
[----:B------:R-:W-:Y:S02]  /*0e40*/  IADD3 R12, P2, PT, R8, 0x2, RZ ;  /* 0x00000002080c7810 */ /* 0x000fe40007f5e0ff */
[----:B------:R-:W-:-:S03]  /*0e50*/  IADD3 R18, P3, PT, R10, 0x2, RZ ;  /* 0x000000020a127810 */ /* 0x000fc60007f7e0ff */
[----:B------:R-:W-:Y:S02]  /*0e60*/  IMAD.X R13, RZ, RZ, R9, P2 ;  /* 0x000000ffff0d7224 */ /* 0x000fe400010e0609 */
        /* <DEDUP_REMOVED lines=18> */
[----:B------:R-:W-:Y:S02]  /*0f90*/  IMAD.X R13, RZ, RZ, R9, P2 ;  /* 0x000000ffff0d7224 */ /* 0x000fe400010e0609 */
[----:B------:R-:W-:Y:S01]  /*0fa0*/  IMAD.MOV.U32 R19, RZ, RZ, R22 ;  /* 0x000000ffff137224 */ /* 0x000fe200078e0016 */
[----:B----4-:R-:W-:-:S13]  /*0fb0*/  ISETP.NE.AND P1, PT, R21, RZ, PT ;  /* 0x000000ff1500720c */ /* 0x010fda0003f25270 */
        /* <DEDUP_REMOVED lines=12> */
.L_x_25:
[----:B------:R-:W-:Y:S01]  /*1080*/  PRMT R20, R7, 0x7610, R20 ;  /* 0x0000761007147816 */ /* 0x000fe20000000014 */
[----:B------:R-:W-:Y:S06]  /*1090*/  BRA `(.L_x_21) ;  /* 0x00000000001c7947 */ /* 0x000fec0003800000 */
.L_x_24:
[----:B------:R-:W-:Y:S01]  /*10a0*/  PRMT R20, R7, 0x7610, R20 ;  /* 0x0000761007147816 */ /* 0x000fe20000000014 */
[----:B------:R-:W-:Y:S06]  /*10b0*/  BRA `(.L_x_21) ;  /* 0x0000000000147947 */ /* 0x000fec0003800000 */
.L_x_23:
[----:B------:R-:W-:Y:S01]  /*10c0*/  PRMT R20, R7, 0x7610, R20 ;  /* 0x0000761007147816 */ /* 0x000fe20000000014 */
[----:B------:R-:W-:Y:S06]  /*10d0*/  BRA `(.L_x_21) ;  /* 0x00000000000c7947 */ /* 0x000fec0003800000 */
.L_x_22:
[----:B------:R-:W-:Y:S01]  /*10e0*/  PRMT R20, R7, 0x7610, R20 ;  /* 0x0000761007147816 */ /* 0x000fe20000000014 */
[----:B------:R-:W-:Y:S02]  /*10f0*/  IMAD.MOV.U32 R12, RZ, RZ, R8 ;  /* 0x000000ffff0c7224 */ /* 0x000fe400078e0008 */
[----:B------:R-:W-:-:S07]  /*1100*/  IMAD.MOV.U32 R13, RZ, RZ, R9 ;  /* 0x000000ffff0d7224 */ /* 0x000fce00078e0009 */
.L_x_21:
[----:B------:R-:W-:Y:S05]  /*1110*/  BSYNC.RECONVERGENT B1 ;  /* 0x0000000000017941 */ /* 0x000fea0003800200 */
.L_x_20:
[----:B------:R-:W4:Y:S01]  /*1120*/  LDG.E.U8.CONSTANT R18, desc[UR8][R18.64] ;  /* 0x0000000812127981 */ /* 0x000f22000c1e9100 */
[----:B-----5:R-:W-:Y:S01]  /*1130*/  LOP3.LUT R7, R20, 0xff, RZ, 0xc0, !PT ;  /* 0x000000ff14077812 */ /* 0x020fe200078ec0ff */
[----:B------:R-:W-:Y:S03]  /*1140*/  BSSY.RECONVERGENT B1, `(.L_x_26) ;  /* 0x0000008000017945 */ /* 0x000fe60003800200 */
[----:B----4-:R-:W-:-:S13]  /*1150*/  ISETP.NE.AND P1, PT, R18, R7, PT ;  /* 0x000000071200720c */ /* 0x010fda0003f25270 */
[----:B------:R-:W-:Y:S05]  /*1160*/  @P1 BRA `(.L_x_27) ;  /* 0x0000000000141947 */ /* 0x000fea0003800000 */
[----:B------:R-:W1:Y:S01]  /*1170*/  S2UR UR5, SR_CgaCtaId ;  /* 0x00000000000579c3 */ /* 0x000e620000008800 */
[----:B------:R-:W-:Y:S02]  /*1180*/  UMOV UR4, 0x400 ;  /* 0x0000040000047882 */ /* 0x000fe40000000000 */
[----:B-1----:R-:W-:-:S09]  /*1190*/  ULEA UR4, UR5, UR4, 0x18 ;  /* 0x0000000405047291 */ /* 0x002fd2000f8ec0ff */
[----:B------:R-:W-:Y:S04]  /*11a0*/  ATOMS.POPC.INC.32 RZ, [UR4+0x8] ;  /* 0x00000800ffff7f8c */ /* 0x000fe8000d800004 */
[----:B------:R1:W5:Y:S02]  /*11b0*/  LD.E.U8 R20, desc[UR8][R12.64] ;  /* 0x000000080c147980 */ /* 0x000364000c101100 */
.L_x_27:
[----:B------:R-:W-:Y:S05]  /*11c0*/  BSYNC.RECONVERGENT B1 ;  /* 0x0000000000017941 */ /* 0x000fea0003800200 */
.L_x_26:
[----:B------:R-:W4:Y:S01]  /*11d0*/  LDCU.64 UR4, c[0x4][0x18] ;  /* 0x01000300ff0477ac */ /* 0x000f220008000a00 */
[----:B0----5:R-:W-:Y:S01]  /*11e0*/  LOP3.LUT P1, R8, R20, 0xff, RZ, 0xc0, !PT ;  /* 0x000000ff14087812 */ /* 0x021fe2000782c0ff */
[----:B------:R-:W-:Y:S01]  /*11f0*/  BSSY.RECONVERGENT B1, `(.L_x_28) ;  /* 0x000004f000017945 */ /* 0x000fe20003800200 */
[----:B------:R-:W-:Y:S01]  /*1200*/  PRMT R19, RZ, 0x7610, R19 ;  /* 0x00007610ff137816 */ /* 0x000fe20000000013 */
[----:B------:R-:W-:Y:S02]  /*1210*/  IMAD.MOV.U32 R18, RZ, RZ, R12 ;  /* 0x000000ffff127224 */ /* 0x000fe400078e000c */
[----:B------:R-:W-:Y:S02]  /*1220*/  IMAD.MOV.U32 R7, RZ, RZ, R13 ;  /* 0x000000ffff077224 */ /* 0x000fe400078e000d */
[----:B----4-:R-:W-:Y:S02]  /*1230*/  IMAD.U32 R22, RZ, RZ, UR4 ;  /* 0x00000004ff167e24 */ /* 0x010fe4000f8e00ff */
[----:B------:R-:W-:-:S04]  /*1240*/  IMAD.U32 R23, RZ, RZ, UR5 ;  /* 0x00000005ff177e24 */ /* 0x000fc8000f8e00ff */
[----:B------:R-:W-:Y:S05]  /*1250*/  @!P1 BRA `(.L_x_29) ;  /* 0x0000000400209947 */ /* 0x000fea0003800000 */
[----:B------:R-:W-:-:S13]  /*1260*/  ISETP.NE.AND P1, PT, R8, 0x6d, PT ;  /* 0x0000006d0800780c */ /* 0x000fda0003f25270 */
[----:B------:R-:W-:Y:S05]  /*1270*/  @P1 BRA `(.L_x_30) ;  /* 0x00000004000c1947 */ /* 0x000fea0003800000 */
[----:B------:R-:W-:Y:S01]  /*1280*/  IMAD.MOV.U32 R8, RZ, RZ, R12 ;  /* 0x000000ffff087224 */ /* 0x000fe200078e000c */
[----:B------:R-:W0:Y:S01]  /*1290*/  LDC.64 R10, c[0x4][0x18] ;  /* 0x01000600ff0a7b82 */ /* 0x000e220000000a00 */
[----:B------:R-:W-:-:S05]  /*12a0*/  IMAD.MOV.U32 R9, RZ, RZ, R13 ;  /* 0x000000ffff097224 */ /* 0x000fca00078e000d */
[----:B------:R-:W4:Y:S01]  /*12b0*/  LD.E.U8 R20, desc[UR8][R8.64+0x1] ;  /* 0x0000010808147980 */ /* 0x000f22000c101100 */
[----:B------:R-:W-:-:S05]  /*12c0*/  IADD3 R18, P2, PT, R12, 0x1, RZ ;  /* 0x000000010c127810 */ /* 0x000fca0007f5e0ff */
[----:B------:R-:W-:Y:S01]  /*12d0*/  IMAD.X R7, RZ, RZ, R13, P2 ;  /* 0x000000ffff077224 */ /* 0x000fe200010e060d */
[----:B0-----:R-:W-:-:S05]  /*12e0*/  IADD3 R22, P3, PT, R10, 0x1, RZ ;  /* 0x000000010a167810 */ /* 0x001fca0007f7e0ff */
        /* <DEDUP_REMOVED lines=42> */
[----:B------:R-:W-:Y:S01]  /*1590*/  IMAD.X R8, RZ, RZ, R13, P2 ;  /* 0x000000ffff087224 */ /* 0x000fe200010e060d */
[----:B------:R-:W-:-:S04]  /*15a0*/  SEL R18, R9, R18, !P1 ;  /* 0x0000001209127207 */ /* 0x000fc80004800000 */
[----:B------:R-:W-:-:S05]  /*15b0*/  SEL R7, R8, R7, !P1 ;  /* 0x0000000708077207 */ /* 0x000fca0004800000 */
[----:B------:R-:W-:-:S06]  /*15c0*/  IMAD.MOV.U32 R19, RZ, RZ, R7 ;  /* 0x000000ffff137224 */ /* 0x000fcc00078e0007 */
[----:B------:R0:W5:Y:S01]  /*15d0*/  LD.E.U8 R19, desc[UR8][R18.64] ;  /* 0x0000000812137980 */ /* 0x000162000c101100 */
[----:B------:R-:W-:-:S04]  /*15e0*/  IADD3 R10, P2, PT, R10, 0x6, RZ ;  /* 0x000000060a0a7810 */ /* 0x000fc80007f5e0ff */
[----:B------:R-:W-:Y:S01]  /*15f0*/  SEL R22, R10, R22, !P1 ;  /* 0x000000160a167207 */ /* 0x000fe20004800000 */
[----:B------:R-:W-:-:S05]  /*1600*/  IMAD.X R11, RZ, RZ, R11, P2 ;  /* 0x000000ffff0b7224 */ /* 0x000fca00010e060b */
[----:B------:R-:W-:Y:S01]  /*1610*/  SEL R23, R11, R20, !P1 ;  /* 0x000000140b177207 */ /* 0x000fe20004800000 */
[----:B0-----:R-:W-:Y:S06]  /*1620*/  BRA `(.L_x_29) ;  /* 0x00000000002c7947 */ /* 0x001fec0003800000 */
.L_x_34:
[----:B------:R-:W-:Y:S01]  /*1630*/  PRMT R19, R20, 0x7610, R19 ;  /* 0x0000761014137816 */ /* 0x000fe20000000013 */
[----:B------:R-:W-:Y:S06]  /*1640*/  BRA `(.L_x_29) ;  /* 0x0000000000247947 */ /* 0x000fec0003800000 */
.L_x_33:
[----:B------:R-:W-:Y:S01]  /*1650*/  PRMT R19, R20, 0x7610, R19 ;  /* 0x0000761014137816 */ /* 0x000fe20000000013 */
[----:B------:R-:W-:Y:S06]  /*1660*/  BRA `(.L_x_29) ;  /* 0x00000000001c7947 */ /* 0x000fec0003800000 */
.L_x_32:
[----:B------:R-:W-:Y:S01]  /*1670*/  PRMT R19, R20, 0x7610, R19 ;  /* 0x0000761014137816 */ /* 0x000fe20000000013 */
[----:B------:R-:W-:Y:S06]  /*1680*/  BRA `(.L_x_29) ;  /* 0x0000000000147947 */ /* 0x000fec0003800000 */
.L_x_31:
[----:B------:R-:W-:Y:S01]  /*1690*/  PRMT R19, R20, 0x7610, R19 ;  /* 0x0000761014137816 */ /* 0x000fe20000000013 */
[----:B------:R-:W-:Y:S06]  /*16a0*/  BRA `(.L_x_29) ;  /* 0x00000000000c7947 */ /* 0x000fec0003800000 */
.L_x_30:
[----:B------:R-:W-:Y:S01]  /*16b0*/  PRMT R19, R20, 0x7610, R19 ;  /* 0x0000761014137816 */ /* 0x000fe20000000013 */
[----:B------:R-:W-:Y:S02]  /*16c0*/  IMAD.MOV.U32 R18, RZ, RZ, R12 ;  /* 0x000000ffff127224 */ /* 0x000fe400078e000c */
[----:B------:R-:W-:-:S07]  /*16d0*/  IMAD.MOV.U32 R7, RZ, RZ, R13 ;  /* 0x000000ffff077224 */ /* 0x000fce00078e000d */
.L_x_29:
[----:B------:R-:W-:Y:S05]  /*16e0*/  BSYNC.RECONVERGENT B1 ;  /* 0x0000000000017941 */ /* 0x000fea0003800200 */
.L_x_28:
[----:B------:R-:W4:Y:S01]  /*16f0*/  LDG.E.U8.CONSTANT R22, desc[UR8][R22.64] ;  /* 0x0000000816167981 */ /* 0x000f22000c1e9100 */
[----:B-----5:R-:W-:Y:S01]  /*1700*/  LOP3.LUT R9, R19, 0xff, RZ, 0xc0, !PT ;  /* 0x000000ff13097812 */ /* 0x020fe200078ec0ff */
[----:B------:R-:W-:Y:S03]  /*1710*/  BSSY.RECONVERGENT B1, `(.L_x_35) ;  /* 0x0000009000017945 */ /* 0x000fe60003800200 */
[----:B----4-:R-:W-:-:S13]  /*1720*/  ISETP.NE.AND P1, PT, R22, R9, PT ;  /* 0x000000091600720c */ /* 0x010fda0003f25270 */
[----:B------:R-:W-:Y:S05]  /*1730*/  @P1 BRA `(.L_x_36) ;  /* 0x0000000000181947 */ /* 0x000fea0003800000 */
[----:B------:R-:W0:Y:S01]  /*1740*/  S2UR UR5, SR_CgaCtaId ;  /* 0x00000000000579c3 */ /* 0x000e220000008800 */
[----:B------:R-:W-:Y:S01]  /*1750*/  UMOV UR4, 0x400 ;  /* 0x0000040000047882 */ /* 0x000fe20000000000 */
[----:B------:R-:W-:Y:S01]  /*1760*/  IMAD.MOV.U32 R19, RZ, RZ, R7 ;  /* 0x000000ffff137224 */ /* 0x000fe200078e0007 */
[----:B0-----:R-:W-:-:S09]  /*1770*/  ULEA UR4, UR5, UR4, 0x18 ;  /* 0x0000000405047291 */ /* 0x001fd2000f8ec0ff */
[----:B------:R-:W-:Y:S04]  /*1780*/  ATOMS.POPC.INC.32 RZ, [UR4+0xc] ;  /* 0x00000c00ffff7f8c */ /* 0x000fe8000d800004 */
[----:B------:R0:W5:Y:S02]  /*1790*/  LD.E.U8 R19, desc[UR8][R18.64] ;  /* 0x0000000812137980 */ /* 0x000164000c101100 */
.L_x_36:
[----:B------:R-:W-:Y:S05]  /*17a0*/  BSYNC.RECONVERGENT B1 ;  /* 0x0000000000017941 */ /* 0x000fea0003800200 */
.L_x_35:
[----:B------:R-:W4:Y:S01]  /*17b0*/  LDCU.64 UR4, c[0x4][0x20] ;  /* 0x01000400ff0477ac */ /* 0x000f220008000a00 */
[----:B-----5:R-:W-:Y:S01]  /*17c0*/  LOP3.LUT P1, R8, R19, 0xff, RZ, 0xc0, !PT ;  /* 0x000000ff13087812 */ /* 0x020fe2000782c0ff */
[----:B------:R-:W-:Y:S01]  /*17d0*/  BSSY.RECONVERGENT B1, `(.L_x_37) ;  /* 0x0000041000017945 */ /* 0x000fe20003800200 */
[----:B-1----:R-:W-:Y:S01]  /*17e0*/  PRMT R12, RZ, 0x7610, R12 ;  /* 0x00007610ff0c7816 */ /* 0x002fe2000000000c */
        /* <DEDUP_REMOVED lines=8> */
[----:B------:R-:W1:Y:S04]  /*1870*/  LDC.64 R8, c[0x4][0x20] ;  /* 0x01000800ff087b82 */ /* 0x000e680000000a00 */
[----:B------:R-:W4:Y:S01]  /*1880*/  LD.E.U8 R13, desc[UR8][R18.64+0x1] ;  /* 0x00000108120d7980 */ /* 0x000f22000c101100 */
        /* <DEDUP_REMOVED lines=44> */
.L_x_42:
[----:B------:R-:W-:Y:S01]  /*1b50*/  PRMT R12, R13, 0x7610, R12 ;  /* 0x000076100d0c7816 */ /* 0x000fe2000000000c */
[----:B------:R-:W-:Y:S06]  /*1b60*/  BRA `(.L_x_38) ;  /* 0x00000000001c7947 */ /* 0x000fec0003800000 */
.L_x_41:
[----:B------:R-:W-:Y:S01]  /*1b70*/  PRMT R12, R13, 0x7610, R12 ;  /* 0x000076100d0c7816 */ /* 0x000fe2000000000c */
[----:B------:R-:W-:Y:S06]  /*1b80*/  BRA `(.L_x_38) ;  /* 0x0000000000147947 */ /* 0x000fec0003800000 */
.L_x_40:
[----:B------:R-:W-:Y:S01]  /*1b90*/  PRMT R12, R13, 0x7610, R12 ;  /* 0x000076100d0c7816 */ /* 0x000fe2000000000c */
[----:B------:R-:W-:Y:S06]  /*1ba0*/  BRA `(.L_x_38) ;  /* 0x00000000000c7947 */ /* 0x000fec0003800000 */
.L_x_39:
[----:B------:R-:W-:Y:S01]  /*1bb0*/  PRMT R12, R19, 0x7610, R12 ;  /* 0x00007610130c7816 */ /* 0x000fe2000000000c */
[----:B------:R-:W-:Y:S02]  /*1bc0*/  IMAD.MOV.U32 R10, RZ, RZ, R18 ;  /* 0x000000ffff0a7224 */ /* 0x000fe400078e0012 */
[----:B------:R-:W-:-:S07]  /*1bd0*/  IMAD.MOV.U32 R11, RZ, RZ, R7 ;  /* 0x000000ffff0b7224 */ /* 0x000fce00078e0007 */
.L_x_38:
[----:B------:R-:W-:Y:S05]  /*1be0*/  BSYNC.RECONVERGENT B1 ;  /* 0x0000000000017941 */ /* 0x000fea0003800200 */
.L_x_37:
[----:B------:R-:W-:Y:S02]  /*1bf0*/  IMAD.MOV.U32 R8, RZ, RZ, R21 ;  /* 0x000000ffff087224 */ /* 0x000fe400078e0015 */
[----:B------:R-:W-:-:S05]  /*1c00*/  IMAD.MOV.U32 R9, RZ, RZ, R20 ;  /* 0x000000ffff097224 */ /* 0x000fca00078e0014 */
        /* <DEDUP_REMOVED lines=10> */
.L_x_44:
[----:B------:R-:W-:Y:S05]  /*1cb0*/  BSYNC.RECONVERGENT B1 ;  /* 0x0000000000017941 */ /* 0x000fea0003800200 */
.L_x_43:
[----:B------:R-:W4:Y:S01]  /*1cc0*/  LDCU.64 UR4, c[0x4][0x28] ;  /* 0x01000500ff0477ac */ /* 0x000f220008000a00 */
[----:B-----5:R-:W-:Y:S01]  /*1cd0*/  LOP3.LUT P1, R8, R12, 0xff, RZ, 0xc0, !PT ;  /* 0x000000ff0c087812 */ /* 0x020fe2000782c0ff */
[----:B------:R-:W-:Y:S01]  /*1ce0*/  BSSY.RECONVERGENT B1, `(.L_x_45) ;  /* 0x0000049000017945 */ /* 0x000fe20003800200 */
[----:B------:R-:W-:Y:S01]  /*1cf0*/  PRMT R7, RZ, 0x7610, R7 ;  /* 0x00007610ff077816 */ /* 0x000fe20000000007 */
[----:B----4-:R-:W-:Y:S02]  /*1d00*/  IMAD.U32 R13, RZ, RZ, UR4 ;  /* 0x00000004ff0d7e24 */ /* 0x010fe4000f8e00ff */
[----:B0-----:R-:W-:-:S08]  /*1d10*/  IMAD.U32 R18, RZ, RZ, UR5 ;  /* 0x00000005ff127e24 */ /* 0x001fd0000f8e00ff */
[----:B------:R-:W-:Y:S05]  /*1d20*/  @!P1 BRA `(.L_x_46) ;  /* 0x0000000400109947 */ /* 0x000fea0003800000 */
[----:B------:R-:W-:-:S13]  /*1d30*/  ISETP.NE.AND P1, PT, R8, 0x6c, PT ;  /* 0x0000006c0800780c */ /* 0x000fda0003f25270 */
[----:B------:R-:W-:Y:S05]  /*1d40*/  @P1 BRA `(.L_x_47) ;  /* 0x0000000400041947 */ /* 0x000fea0003800000 */
[----:B------:R-:W4:Y:S01]  /*1d50*/  LD.E.U8 R12, desc[UR8][R10.64+0x1] ;  /* 0x000001080a0c7980 */ /* 0x000f22000c101100 */
[----:B------:R-:W0:Y:S02]  /*1d60*/  LDC.64 R8, c[0x4][0x28] ;  /* 0x01000a00ff087b82 */ /* 0x000e240000000a00 */
[----:B0-----:R-:W-:-:S05]  /*1d70*/  IADD3 R13, P2, PT, R8, 0x1, RZ ;  /* 0x00000001080d7810 */ /* 0x001fca0007f5e0ff */
[----:B------:R-:W-:Y:S01]  /*1d80*/  IMAD.X R18, RZ, RZ, R9, P2 ;  /* 0x000000ffff127224 */ /* 0x000fe200010e0609 */
[----:B----4-:R-:W-:-:S13]  /*1d90*/  ISETP.NE.AND P1, PT, R12, RZ, PT ;  /* 0x000000ff0c00720c */ /* 0x010fda0003f25270 */
[----:B------:R-:W-:Y:S05]  /*1da0*/  @!P1 BRA `(.L_x_46) ;  /* 0x0000000000f09947 */ /* 0x000fea0003800000 */
[----:B------:R-:W-:-:S13]  /*1db0*/  ISETP.NE.AND P1, PT, R12, 0x65, PT ;  /* 0x000000650c00780c */ /* 0x000fda0003f25270 */
[----:B------:R-:W-:Y:S05]  /*1dc0*/  @P1 BRA `(.L_x_48) ;  /* 0x0000000000dc1947 */ /* 0x000fea0003800000 */
[----:B------:R-:W4:Y:S01]  /*1dd0*/  LD.E.U8 R12, desc[UR8][R10.64+0x2] ;  /* 0x000002080a0c7980 */ /* 0x000f22000c101100 */
[----:B------:R-:W-:-:S05]  /*1de0*/  IADD3 R13, P2, PT, R8, 0x2, RZ ;  /* 0x00000002080d7810 */ /* 0x000fca0007f5e0ff */
        /* <DEDUP_REMOVED lines=34> */
[----:B-1----:R-:W-:Y:S02]  /*2010*/  IADD3 R10, P2, PT, R10, 0x7, RZ ;  /* 0x000000070a0a7810 */ /* 0x002fe40007f5e0ff */
        /* <DEDUP_REMOVED lines=10> */
.L_x_52:
[----:B------:R-:W-:Y:S01]  /*20c0*/  PRMT R7, R12, 0x7610, R7 ;  /* 0x000076100c077816 */ /* 0x000fe20000000007 */
[----:B------:R-:W-:Y:S06]  /*20d0*/  BRA `(.L_x_46) ;  /* 0x0000000000247947 */ /* 0x000fec0003800000 */
.L_x_51:
[----:B------:R-:W-:Y:S01]  /*20e0*/  PRMT R7, R12, 0x7610, R7 ;  /* 0x000076100c077816 */ /* 0x000fe20000000007 */
[----:B------:R-:W-:Y:S06]  /*20f0*/  BRA `(.L_x_46) ;  /* 0x00000000001c7947 */ /* 0x000fec0003800000 */
.L_x_50:
[----:B------:R-:W-:Y:S01]  /*2100*/  PRMT R7, R12, 0x7610, R7 ;  /* 0x000076100c077816 */ /* 0x000fe20000000007 */
[----:B------:R-:W-:Y:S06]  /*2110*/  BRA `(.L_x_46) ;  /* 0x0000000000147947 */ /* 0x000fec0003800000 */
.L_x_49:
[----:B------:R-:W-:Y:S01]  /*2120*/  PRMT R7, R12, 0x7610, R7 ;  /* 0x000076100c077816 */ /* 0x000fe20000000007 */
[----:B------:R-:W-:Y:S06]  /*2130*/  BRA `(.L_x_46) ;  /* 0x00000000000c7947 */ /* 0x000fec0003800000 */
.L_x_48:
[----:B------:R-:W-:Y:S01]  /*2140*/  PRMT R7, R12, 0x7610, R7 ;  /* 0x000076100c077816 */ /* 0x000fe20000000007 */
[----:B------:R-:W-:Y:S06]  /*2150*/  BRA `(.L_x_46) ;  /* 0x0000000000047947 */ /* 0x000fec0003800000 */
.L_x_47:
[----:B------:R-:W-:-:S07]  /*2160*/  PRMT R7, R12, 0x7610, R7 ;  /* 0x000076100c077816 */ /* 0x000fce0000000007 */
.L_x_46:
[----:B------:R-:W-:Y:S05]  /*2170*/  BSYNC.RECONVERGENT B1 ;  /* 0x0000000000017941 */ /* 0x000fea0003800200 */
.L_x_45:
[----:B------:R-:W-:Y:S02]  /*2180*/  IMAD.MOV.U32 R8, RZ, RZ, R13 ;  /* 0x000000ffff087224 */ /* 0x000fe400078e000d */
[----:B------:R-:W-:-:S05]  /*2190*/  IMAD.MOV.U32 R9, RZ, RZ, R18 ;  /* 0x000000ffff097224 */ /* 0x000fca00078e0012 */
[----:B------:R-:W4:Y:S01]  /*21a0*/  LDG.E.U8.CONSTANT R8, desc[UR8][R8.64] ;  /* 0x0000000808087981 */ /* 0x000f22000c1e9100 */
[----:B-----5:R-:W-:Y:S01]  /*21b0*/  LOP3.LUT R7, R7, 0xff, RZ, 0xc0, !PT ;  /* 0x000000ff07077812 */ /* 0x020fe200078ec0ff */
[----:B------:R-:W-:Y:S03]  /*21c0*/  BSSY.RECONVERGENT B1, `(.L_x_53) ;  /* 0x0000007000017945 */ /* 0x000fe60003800200 */
[----:B----4-:R-:W-:-:S13]  /*21d0*/  ISETP.NE.AND P1, PT, R8, R7, PT ;  /* 0x000000070800720c */ /* 0x010fda0003f25270 */
[----:B------:R-:W-:Y:S05]  /*21e0*/  @P1 BRA `(.L_x_54) ;  /* 0x0000000000101947 */ /* 0x000fea0003800000 */
[----:B------:R-:W0:Y:S01]  /*21f0*/  S2UR UR5, SR_CgaCtaId ;  /* 0x00000000000579c3 */ /* 0x000e220000008800 */
[----:B------:R-:W-:Y:S02]  /*2200*/  UMOV UR4, 0x400 ;  /* 0x0000040000047882 */ /* 0x000fe40000000000 */
[----:B0-----:R-:W-:-:S09]  /*2210*/  ULEA UR4, UR5, UR4, 0x18 ;  /* 0x0000000405047291 */ /* 0x001fd2000f8ec0ff */
[----:B------:R-:W-:Y:S03]  /*2220*/  ATOMS.POPC.INC.32 RZ, [UR4+0x14] ;  /* 0x00001400ffff7f8c */ /* 0x000fe6000d800004 */
.L_x_54:
[----:B------:R-:W-:Y:S05]  /*2230*/  BSYNC.RECONVERGENT B1 ;  /* 0x0000000000017941 */ /* 0x000fea0003800200 */
.L_x_53:
[----:B------:R-:W-:Y:S05]  /*2240*/  @!P0 BRA `(.L_x_55) ;  /* 0xffffffdc00c88947 */ /* 0x000fea000383ffff */
.L_x_1:
[----:B------:R-:W-:Y:S05]  /*2250*/  BSYNC.RECONVERGENT B0 ;  /* 0x0000000000007941 */ /* 0x000fea0003800200 */
.L_x_0:
[----:B------:R-:W-:Y:S01]  /*2260*/  BAR.SYNC.DEFER_BLOCKING 0x0 ;  /* 0x0000000000007b1d */ /* 0x000fe20000010000 */
[----:B------:R-:W-:-:S13]  /*2270*/  ISETP.GT.U32.AND P0, PT, R6, 0x5, PT ;  /* 0x000000050600780c */ /* 0x000fda0003f04070 */
[----:B------:R-:W-:Y:S05]  /*2280*/  @P0 EXIT ;  /* 0x000000000000094d */ /* 0x000fea0003800000 */
[----:B------:R-:W0:Y:S01]  /*2290*/  LDS R5, [R4] ;  /* 0x0000000004057984 */ /* 0x000e220000000800 */
[----:B------:R-:W4:Y:S02]  /*22a0*/  LDC.64 R2, c[0x0][0x380] ;  /* 0x0000e000ff027b82 */ /* 0x000f240000000a00 */
[----:B----4-:R-:W-:-:S05]  /*22b0*/  IMAD.WIDE.U32 R6, R6, 0x4, R2 ;  /* 0x0000000406067825 */ /* 0x010fca00078e0002 */
[----:B0-----:R-:W-:Y:S01]  /*22c0*/  REDG.E.ADD.STRONG.GPU desc[UR8][R6.64], R5 ;  /* 0x000000050600798e */ /* 0x001fe2000c12e108 */
[----:B------:R-:W-:Y:S05]  /*22d0*/  EXIT ;  /* 0x000000000000794d */ /* 0x000fea0003800000 */
.L_x_56:
[----:B------:R-:W-:-:S00]  /*22e0*/  BRA `(.L_x_56) ;  /* 0xfffffffc00fc7947 */ /* 0x000fc0000383ffff */
[----:B------:R-:W-:-:S00]  /*22f0*/  NOP ;  /* 0x0000000000007918 */ /* 0x000fc00000000000 */
        /* <DEDUP_REMOVED lines=8> */
.L_x_57:


//--------------------- .nv.global.init           --------------------------
	.section	.nv.global.init,"aw",@progbits
.nv.global.init:
	.type		$str$1,@object
	.size		$str$1,($str$4 - $str$1)
$str$1:
        /*0000*/ 	.byte	0x6c, 0x69, 0x6f, 0x6e, 0x00
	.type		$str$4,@object
	.size		$str$4,($str$2 - $str$4)
$str$4:
        /*0005*/ 	.byte	0x74, 0x69, 0x67, 0x65, 0x72, 0x00
	.type		$str$2,@object
	.size		$str$2,($str$3 - $str$2)
$str$2:
        /*000b*/ 	.byte	0x7a, 0x65, 0x62, 0x72, 0x61, 0x00
	.type		$str$3,@object
	.size		$str$3,($str$5 - $str$3)
$str$3:
        /*0011*/ 	.byte	0x6d, 0x6f, 0x6e, 0x6b, 0x65, 0x79, 0x00
	.type		$str$5,@object
	.size		$str$5,($str - $str$5)
$str$5:
        /*0018*/ 	.byte	0x6c, 0x65, 0x6f, 0x70, 0x61, 0x72, 0x64, 0x00
	.type		$str,@object
	.size		$str,(.L_0 - $str)
$str:
        /*0020*/ 	.byte	0x65, 0x6c, 0x65, 0x70, 0x68, 0x61, 0x6e, 0x74, 0x00
.L_0:


//--------------------- .nv.shared._Z19compute_hist_kernelPiPPci --------------------------
	.section	.nv.shared._Z19compute_hist_kernelPiPPci,"aw",@nobits
	.sectionflags	@""
	.align	4
.nv.shared._Z19compute_hist_kernelPiPPci:
	.zero		1048


//--------------------- .nv.shared.reserved.0     --------------------------
	.section	.nv.shared.reserved.0,"aw",@nobits
	.weak		__nv_reservedSMEM_offset_0_alias
	.size		__nv_reservedSMEM_offset_0_alias, 0, 64
	.other		__nv_reservedSMEM_offset_0_alias,@"STO_CUDA_RESERVED_SHARED STV_DEFAULT"
__nv_reservedSMEM_offset_0_alias:
	.zero		0
	.zero		64


//--------------------- .nv.constant0._Z19compute_hist_kernelPiPPci --------------------------
	.section	.nv.constant0._Z19compute_hist_kernelPiPPci,"a",@progbits
	.sectionflags	@""
	.align	4
.nv.constant0._Z19compute_hist_kernelPiPPci:
	.zero		916


//--------------------- SYMBOLS --------------------------

	.type		.nv.reservedSmem.offset0,@object
	.size		.nv.reservedSmem.offset0,0x4
	.type		.nv.reservedSmem.cap,@object
	.size		.nv.reservedSmem.cap,0x4
